//
// Generated by NVIDIA NVVM Compiler
//
// Compiler Build ID: CL-36424714
// Cuda compilation tools, release 13.0, V13.0.88
// Based on NVVM 20.0.0
//

.version 9.0
.target sm_100
.address_size 64

	// .globl	Run

.visible .entry Run(
	.param .u32 Run_param_0,
	.param .u64 .ptr .align 1 Run_param_1,
	.param .u64 .ptr .align 1 Run_param_2,
	.param .u64 .ptr .align 1 Run_param_3,
	.param .u32 Run_param_4
)
{
	.reg .pred 	%p<3>;
	.reg .b32 	%r<7>;
	.reg .b32 	%f<7>;
	.reg .b64 	%rd<14>;

	ld.param.u32 	%r3, [Run_param_0];
	ld.param.u64 	%rd4, [Run_param_1];
	ld.param.u64 	%rd5, [Run_param_2];
	ld.param.u64 	%rd6, [Run_param_3];
	ld.param.u32 	%r2, [Run_param_4];
	cvta.to.global.u64 	%rd1, %rd6;
	cvta.to.global.u64 	%rd2, %rd5;
	cvta.to.global.u64 	%rd3, %rd4;
	mov.u32 	%r4, %ctaid.x;
	mov.u32 	%r5, %ntid.x;
	mov.u32 	%r6, %tid.x;
	mad.lo.s32 	%r1, %r4, %r5, %r6;
	setp.ge.s32 	%p1, %r1, %r3;
	@%p1 bra 	$L__BB0_4;
	setp.ne.s32 	%p2, %r2, 1;
	@%p2 bra 	$L__BB0_3;
	mul.wide.s32 	%rd11, %r1, 4;
	add.s64 	%rd12, %rd3, %rd11;
	ld.global.nc.f32 	%f4, [%rd12];
	ld.global.nc.f32 	%f5, [%rd2];
	div.rn.f32 	%f6, %f4, %f5;
	add.s64 	%rd13, %rd1, %rd11;
	st.global.f32 	[%rd13], %f6;
	bra.uni 	$L__BB0_4;
$L__BB0_3:
	mul.wide.s32 	%rd7, %r1, 4;
	add.s64 	%rd8, %rd3, %rd7;
	ld.global.nc.f32 	%f1, [%rd8];
	add.s64 	%rd9, %rd2, %rd7;
	ld.global.nc.f32 	%f2, [%rd9];
	div.rn.f32 	%f3, %f1, %f2;
	add.s64 	%rd10, %rd1, %rd7;
	st.global.f32 	[%rd10], %f3;
$L__BB0_4:
	ret;

}


// ===== COMPILED SASS (sm_100) =====

	.target	sm_100

	.elftype	@"ET_EXEC"


//--------------------- .note.nv.tkinfo           --------------------------
	.section	.note.nv.tkinfo,"",@"SHT_NOTE"
	.sectionflags	@"SHF_NOTE_NV_TKINFO"
	.tkinfo
        /*0018*/ 	.word	0x00000002
        /*0030*/ 	.string	""
        /*0030*/ 	.string	"ptxas"
        /*0030*/ 	.string	"Cuda compilation tools, release 13.0, V13.0.88"
        /*0030*/ 	.string	"Build cuda_13.0.r13.0/compiler.36424714_0"
        /*0030*/ 	.string	"-arch sm_100 -m 64 "



//--------------------- .note.nv.cuinfo           --------------------------
	.section	.note.nv.cuinfo,"",@"SHT_NOTE"
	.sectionflags	@"SHF_NOTE_NV_CUINFO"
        /*0018*/ 	.short	0x0002
        /*001a*/ 	.short	0x0064
        /*001c*/ 	.short	0x0082
	.zero		2


//--------------------- .nv.info                  --------------------------
	.section	.nv.info,"",@"SHT_CUDA_INFO"
	.align	4


	//----- nvinfo : EIATTR_REGCOUNT
	.align		4
        /*0000*/ 	.byte	0x04, 0x2f
        /*0002*/ 	.short	(.L_1 - .L_0)
	.align		4
.L_0:
        /*0004*/ 	.word	index@(Run)
        /*0008*/ 	.word	0x0000000f


	//----- nvinfo : EIATTR_FRAME_SIZE
	.align		4
.L_1:
        /*000c*/ 	.byte	0x04, 0x11
        /*000e*/ 	.short	(.L_3 - .L_2)
	.align		4
.L_2:
        /*0010*/ 	.word	index@($__internal_0_$__cuda_sm3x_div_rn_noftz_f32_slowpath)
        /*0014*/ 	.word	0x00000000


	//----- nvinfo : EIATTR_FRAME_SIZE
	.align		4
.L_3:
        /*0018*/ 	.byte	0x04, 0x11
        /*001a*/ 	.short	(.L_5 - .L_4)
	.align		4
.L_4:
        /*001c*/ 	.word	index@(Run)
        /*0020*/ 	.word	0x00000000


	//----- nvinfo : EIATTR_MIN_STACK_SIZE
	.align		4
.L_5:
        /*0024*/ 	.byte	0x04, 0x12
        /*0026*/ 	.short	(.L_7 - .L_6)
	.align		4
.L_6:
        /*0028*/ 	.word	index@(Run)
        /*002c*/ 	.word	0x00000000
.L_7:


//--------------------- .nv.compat                --------------------------
	.section	.nv.compat,"",@"SHT_CUDA_COMPAT_INFO"
	.align	4
        /*0000*/ 	.byte	0x02, 0x09, 0x00, 0x00, 0x02, 0x02, 0x01, 0x00, 0x02, 0x05, 0x05, 0x00, 0x03, 0x07, 0x01, 0x01
        /*0010*/ 	.byte	0x02, 0x03, 0x00, 0x00, 0x02, 0x06, 0x01, 0x00, 0x04, 0x0b, 0x08, 0x00, 0x01, 0x00, 0x00, 0x00
        /*0020*/ 	.byte	0x00, 0x00, 0x00, 0x00


//--------------------- .nv.info.Run              --------------------------
	.section	.nv.info.Run,"",@"SHT_CUDA_INFO"
	.sectionflags	@""
	.align	4


	//----- nvinfo : EIATTR_CUDA_API_VERSION
	.align		4
        /*0000*/ 	.byte	0x04, 0x37
        /*0002*/ 	.short	(.L_9 - .L_8)
.L_8:
        /*0004*/ 	.word	0x00000082


	//----- nvinfo : EIATTR_KPARAM_INFO
	.align		4
.L_9:
        /*0008*/ 	.byte	0x04, 0x17
        /*000a*/ 	.short	(.L_11 - .L_10)
.L_10:
        /*000c*/ 	.word	0x00000000
        /*0010*/ 	.short	0x0004
        /*0012*/ 	.short	0x0020
        /*0014*/ 	.byte	0x00, 0xf0, 0x11, 0x00


	//----- nvinfo : EIATTR_KPARAM_INFO
	.align		4
.L_11:
        /*0018*/ 	.byte	0x04, 0x17
        /*001a*/ 	.short	(.L_13 - .L_12)
.L_12:
        /*001c*/ 	.word	0x00000000
        /*0020*/ 	.short	0x0003
        /*0022*/ 	.short	0x0018
        /*0024*/ 	.byte	0x00, 0xf5, 0x21, 0x00


	//----- nvinfo : EIATTR_KPARAM_INFO
	.align		4
.L_13:
        /*0028*/ 	.byte	0x04, 0x17
        /*002a*/ 	.short	(.L_15 - .L_14)
.L_14:
        /*002c*/ 	.word	0x00000000
        /*0030*/ 	.short	0x0002
        /*0032*/ 	.short	0x0010
        /*0034*/ 	.byte	0x00, 0xf5, 0x21, 0x00


	//----- nvinfo : EIATTR_KPARAM_INFO
	.align		4
.L_15:
        /*0038*/ 	.byte	0x04, 0x17
        /*003a*/ 	.short	(.L_17 - .L_16)
.L_16:
        /*003c*/ 	.word	0x00000000
        /*0040*/ 	.short	0x0001
        /*0042*/ 	.short	0x0008
        /*0044*/ 	.byte	0x00, 0xf5, 0x21, 0x00


	//----- nvinfo : EIATTR_KPARAM_INFO
	.align		4
.L_17:
        /*0048*/ 	.byte	0x04, 0x17
        /*004a*/ 	.short	(.L_19 - .L_18)
.L_18:
        /*004c*/ 	.word	0x00000000
        /*0050*/ 	.short	0x0000
        /*0052*/ 	.short	0x0000
        /*0054*/ 	.byte	0x00, 0xf0, 0x11, 0x00


	//----- nvinfo : EIATTR_SPARSE_MMA_MASK
	.align		4
.L_19:
        /*0058*/ 	.byte	0x03, 0x50
        /*005a*/ 	.short	0x0000


	//----- nvinfo : EIATTR_MAXREG_COUNT
	.align		4
        /*005c*/ 	.byte	0x03, 0x1b
        /*005e*/ 	.short	0x00ff


	//----- nvinfo : EIATTR_MERCURY_ISA_VERSION
	.align		4
        /*0060*/ 	.byte	0x03, 0x5f
        /*0062*/ 	.short	0x0101


	//----- nvinfo : EIATTR_VRC_CTA_INIT_COUNT
	.align		4
        /*0064*/ 	.byte	0x02, 0x4a
	.zero		1
	.zero		1


	//----- nvinfo : EIATTR_EXIT_INSTR_OFFSETS
	.align		4
        /*0068*/ 	.byte	0x04, 0x1c
        /*006a*/ 	.short	(.L_21 - .L_20)


	//   ....[0]....
.L_20:
        /*006c*/ 	.word	0x00000070


	//   ....[1]....
        /*0070*/ 	.word	0x00000200


	//   ....[2]....
        /*0074*/ 	.word	0x00000360


	//----- nvinfo : EIATTR_CRS_STACK_SIZE
	.align		4
.L_21:
        /*0078*/ 	.byte	0x04, 0x1e
        /*007a*/ 	.short	(.L_23 - .L_22)
.L_22:
        /*007c*/ 	.word	0x00000000


	//----- nvinfo : EIATTR_CBANK_PARAM_SIZE
	.align		4
.L_23:
        /*0080*/ 	.byte	0x03, 0x19
        /*0082*/ 	.short	0x0024


	//----- nvinfo : EIATTR_PARAM_CBANK
	.align		4
        /*0084*/ 	.byte	0x04, 0x0a
        /*0086*/ 	.short	(.L_25 - .L_24)
	.align		4
.L_24:
        /*0088*/ 	.word	index@(.nv.constant0.Run)
        /*008c*/ 	.short	0x0380
        /*008e*/ 	.short	0x0024


	//----- nvinfo : EIATTR_SW_WAR
	.align		4
.L_25:
        /*0090*/ 	.byte	0x04, 0x36
        /*0092*/ 	.short	(.L_27 - .L_26)
.L_26:
        /*0094*/ 	.word	0x00000008
.L_27:


//--------------------- .nv.callgraph             --------------------------
	.section	.nv.callgraph,"",@"SHT_CUDA_CALLGRAPH"
	.align	4
	.sectionentsize	8
	.align		4
        /*0000*/ 	.word	0x00000000
	.align		4
        /*0004*/ 	.word	0xffffffff
	.align		4
        /*0008*/ 	.word	0x00000000
	.align		4
        /*000c*/ 	.word	0xfffffffe
	.align		4
        /*0010*/ 	.word	0x00000000
	.align		4
        /*0014*/ 	.word	0xfffffffd
	.align		4
        /*0018*/ 	.word	0x00000000
	.align		4
        /*001c*/ 	.word	0xfffffffc


//--------------------- .text.Run                 --------------------------
	.section	.text.Run,"ax",@progbits
	.align	128
        .global         Run
        .type           Run,@function
        .size           Run,(.L_x_17 - Run)
        .other          Run,@"STO_CUDA_ENTRY STV_DEFAULT"
Run:
.text.Run:
[----:B------:R-:W-:Y:S01]  /*0000*/  LDC R1, c[0x0][0x37c] ;  /* 0x0000df00ff017b82 */ /* 0x000fe20000000800 */
[----:B------:R-:W0:Y:S07]  /*0010*/  S2R R3, SR_TID.X ;  /* 0x0000000000037919 */ /* 0x000e2e0000002100 */
[----:B------:R-:W0:Y:S01]  /*0020*/  S2UR UR4, SR_CTAID.X ;  /* 0x00000000000479c3 */ /* 0x000e220000002500 */
[----:B------:R-:W1:Y:S07]  /*0030*/  LDCU UR5, c[0x0][0x380] ;  /* 0x00007000ff0577ac */ /* 0x000e6e0008000800 */
[----:B------:R-:W0:Y:S02]  /*0040*/  LDC R2, c[0x0][0x360] ;  /* 0x0000d800ff027b82 */ /* 0x000e240000000800 */
[----:B0-----:R-:W-:-:S05]  /*0050*/  IMAD R2, R2, UR4, R3 ;  /* 0x0000000402027c24 */ /* 0x001fca000f8e0203 */
[----:B-1----:R-:W-:-:S13]  /*0060*/  ISETP.GE.AND P0, PT, R2, UR5, PT ;  /* 0x0000000502007c0c */ /* 0x002fda000bf06270 */
[----:B------:R-:W-:Y:S05]  /*0070*/  @P0 EXIT ;  /* 0x000000000000094d */ /* 0x000fea0003800000 */
[----:B------:R-:W0:Y:S01]  /*0080*/  LDCU UR6, c[0x0][0x3a0] ;  /* 0x00007400ff0677ac */ /* 0x000e220008000800 */
[----:B------:R-:W1:Y:S01]  /*0090*/  LDCU.64 UR4, c[0x0][0x358] ;  /* 0x00006b00ff0477ac */ /* 0x000e620008000a00 */
[----:B0-----:R-:W-:-:S09]  /*00a0*/  UISETP.NE.AND UP0, UPT, UR6, 0x1, UPT ;  /* 0x000000010600788c */ /* 0x001fd2000bf05270 */
[----:B-1----:R-:W-:Y:S05]  /*00b0*/  BRA.U UP0, `(.L_x_0) ;  /* 0x0000000100547547 */ /* 0x002fea000b800000 */
[----:B------:R-:W0:Y:S08]  /*00c0*/  LDC.64 R6, c[0x0][0x390] ;  /* 0x0000e400ff067b82 */ /* 0x000e300000000a00 */
[----:B------:R-:W1:Y:S01]  /*00d0*/  LDC.64 R4, c[0x0][0x388] ;  /* 0x0000e200ff047b82 */ /* 0x000e620000000a00 */
[----:B0-----:R-:W2:Y:S01]  /*00e0*/  LDG.E.CONSTANT R3, desc[UR4][R6.64] ;  /* 0x0000000406037981 */ /* 0x001ea2000c1e9900 */
[----:B-1----:R-:W-:-:S05]  /*00f0*/  IMAD.WIDE R4, R2, 0x4, R4 ;  /* 0x0000000402047825 */ /* 0x002fca00078e0204 */
[----:B------:R-:W3:Y:S01]  /*0100*/  LDG.E.CONSTANT R0, desc[UR4][R4.64] ;  /* 0x0000000404007981 */ /* 0x000ee2000c1e9900 */
[----:B------:R-:W-:Y:S01]  /*0110*/  BSSY.RECONVERGENT B0, `(.L_x_1) ;  /* 0x000000b000007945 */ /* 0x000fe20003800200 */
[----:B--2---:R-:W0:Y:S08]  /*0120*/  MUFU.RCP R8, R3 ;  /* 0x0000000300087308 */ /* 0x004e300000001000 */
[----:B---3--:R-:W1:Y:S01]  /*0130*/  FCHK P0, R0, R3 ;  /* 0x0000000300007302 */ /* 0x008e620000000000 */
[----:B0-----:R-:W-:-:S04]  /*0140*/  FFMA R9, -R3, R8, 1 ;  /* 0x3f80000003097423 */ /* 0x001fc80000000108 */
[----:B------:R-:W-:-:S04]  /*0150*/  FFMA R9, R8, R9, R8 ;  /* 0x0000000908097223 */ /* 0x000fc80000000008 */
[----:B------:R-:W-:-:S04]  /*0160*/  FFMA R8, R0, R9, RZ ;  /* 0x0000000900087223 */ /* 0x000fc800000000ff */
[----:B------:R-:W-:-:S04]  /*0170*/  FFMA R10, -R3, R8, R0 ;  /* 0x00000008030a7223 */ /* 0x000fc80000000100 */
[----:B------:R-:W-:Y:S01]  /*0180*/  FFMA R9, R9, R10, R8 ;  /* 0x0000000a09097223 */ /* 0x000fe20000000008 */
[----:B-1----:R-:W-:Y:S06]  /*0190*/  @!P0 BRA `(.L_x_2) ;  /* 0x0000000000088947 */ /* 0x002fec0003800000 */
[----:B------:R-:W-:-:S07]  /*01a0*/  MOV R4, 0x1c0 ;  /* 0x000001c000047802 */ /* 0x000fce0000000f00 */
[----:B------:R-:W-:Y:S05]  /*01b0*/  CALL.REL.NOINC `($__internal_0_$__cuda_sm3x_div_rn_noftz_f32_slowpath) ;  /* 0x00000000006c7944 */ /* 0x000fea0003c00000 */
.L_x_2:
[----:B------:R-:W-:Y:S05]  /*01c0*/  BSYNC.RECONVERGENT B0 ;  /* 0x0000000000007941 */ /* 0x000fea0003800200 */
.L_x_1:
[----:B------:R-:W0:Y:S02]  /*01d0*/  LDC.64 R4, c[0x0][0x398] ;  /* 0x0000e600ff047b82 */ /* 0x000e240000000a00 */
[----:B0-----:R-:W-:-:S05]  /*01e0*/  IMAD.WIDE R2, R2, 0x4, R4 ;  /* 0x0000000402027825 */ /* 0x001fca00078e0204 */
[----:B------:R-:W-:Y:S01]  /*01f0*/  STG.E desc[UR4][R2.64], R9 ;  /* 0x0000000902007986 */ /* 0x000fe2000c101904 */
[----:B------:R-:W-:Y:S05]  /*0200*/  EXIT ;  /* 0x000000000000794d */ /* 0x000fea0003800000 */
.L_x_0:
[----:B------:R-:W0:Y:S08]  /*0210*/  LDC.64 R4, c[0x0][0x390] ;  /* 0x0000e400ff047b82 */ /* 0x000e300000000a00 */
[----:B------:R-:W1:Y:S01]  /*0220*/  LDC.64 R6, c[0x0][0x388] ;  /* 0x0000e200ff067b82 */ /* 0x000e620000000a00 */
[----:B0-----:R-:W-:-:S05]  /*0230*/  IMAD.WIDE R4, R2, 0x4, R4 ;  /* 0x0000000402047825 */ /* 0x001fca00078e0204 */
[----:B------:R-:W2:Y:S01]  /*0240*/  LDG.E.CONSTANT R3, desc[UR4][R4.64] ;  /* 0x0000000404037981 */ /* 0x000ea2000c1e9900 */
        /* <DEDUP_REMOVED lines=13> */
.L_x_4:
[----:B------:R-:W-:Y:S05]  /*0320*/  BSYNC.RECONVERGENT B0 ;  /* 0x0000000000007941 */ /* 0x000fea0003800200 */
.L_x_3:
[----:B------:R-:W0:Y:S02]  /*0330*/  LDC.64 R4, c[0x0][0x398] ;  /* 0x0000e600ff047b82 */ /* 0x000e240000000a00 */
[----:B0-----:R-:W-:-:S05]  /*0340*/  IMAD.WIDE R4, R2, 0x4, R4 ;  /* 0x0000000402047825 */ /* 0x001fca00078e0204 */
[----:B------:R-:W-:Y:S01]  /*0350*/  STG.E desc[UR4][R4.64], R9 ;  /* 0x0000000904007986 */ /* 0x000fe2000c101904 */
[----:B------:R-:W-:Y:S05]  /*0360*/  EXIT ;  /* 0x000000000000794d */ /* 0x000fea0003800000 */
        .weak           $__internal_0_$__cuda_sm3x_div_rn_noftz_f32_slowpath
        .type           $__internal_0_$__cuda_sm3x_div_rn_noftz_f32_slowpath,@function
        .size           $__internal_0_$__cuda_sm3x_div_rn_noftz_f32_slowpath,(.L_x_17 - $__internal_0_$__cuda_sm3x_div_rn_noftz_f32_slowpath)
$__internal_0_$__cuda_sm3x_div_rn_noftz_f32_slowpath:
[----:B------:R-:W-:Y:S01]  /*0370*/  SHF.R.U32.HI R6, RZ, 0x17, R3 ;  /* 0x00000017ff067819 */ /* 0x000fe20000011603 */
[----:B------:R-:W-:Y:S01]  /*0380*/  BSSY.RECONVERGENT B1, `(.L_x_5) ;  /* 0x0000062000017945 */ /* 0x000fe20003800200 */
[----:B------:R-:W-:Y:S02]  /*0390*/  SHF.R.U32.HI R5, RZ, 0x17, R0 ;  /* 0x00000017ff057819 */ /* 0x000fe40000011600 */
[----:B------:R-:W-:Y:S02]  /*03a0*/  LOP3.LUT R10, R6, 0xff, RZ, 0xc0, !PT ;  /* 0x000000ff060a7812 */ /* 0x000fe400078ec0ff */
[----:B------:R-:W-:-:S03]  /*03b0*/  LOP3.LUT R8, R5, 0xff, RZ, 0xc0, !PT ;  /* 0x000000ff05087812 */ /* 0x000fc600078ec0ff */
[----:B------:R-:W-:Y:S02]  /*03c0*/  VIADD R7, R10, 0xffffffff ;  /* 0xffffffff0a077836 */ /* 0x000fe40000000000 */
[----:B------:R-:W-:-:S03]  /*03d0*/  VIADD R6, R8, 0xffffffff ;  /* 0xffffffff08067836 */ /* 0x000fc60000000000 */
[----:B------:R-:W-:-:S04]  /*03e0*/  ISETP.GT.U32.AND P0, PT, R7, 0xfd, PT ;  /* 0x000000fd0700780c */ /* 0x000fc80003f04070 */
[----:B------:R-:W-:-:S13]  /*03f0*/  ISETP.GT.U32.OR P0, PT, R6, 0xfd, P0 ;  /* 0x000000fd0600780c */ /* 0x000fda0000704470 */
[----:B------:R-:W-:Y:S01]  /*0400*/  @!P0 IMAD.MOV.U32 R5, RZ, RZ, RZ ;  /* 0x000000ffff058224 */ /* 0x000fe200078e00ff */
[----:B------:R-:W-:Y:S06]  /*0410*/  @!P0 BRA `(.L_x_6) ;  /* 0x00000000005c8947 */ /* 0x000fec0003800000 */
[----:B------:R-:W-:Y:S02]  /*0420*/  FSETP.GTU.FTZ.AND P0, PT, |R0|, +INF , PT ;  /* 0x7f8000000000780b */ /* 0x000fe40003f1c200 */
[----:B------:R-:W-:-:S04]  /*0430*/  FSETP.GTU.FTZ.AND P1, PT, |R3|, +INF , PT ;  /* 0x7f8000000300780b */ /* 0x000fc80003f3c200 */
[----:B------:R-:W-:-:S13]  /*0440*/  PLOP3.LUT P0, PT, P0, P1, PT, 0xf8, 0x8f ;  /* 0x00000000008f781c */ /* 0x000fda0000703f70 */
[----:B------:R-:W-:Y:S05]  /*0450*/  @P0 BRA `(.L_x_7) ;  /* 0x00000004004c0947 */ /* 0x000fea0003800000 */
[----:B------:R-:W-:-:S13]  /*0460*/  LOP3.LUT P0, RZ, R3, 0x7fffffff, R0, 0xc8, !PT ;  /* 0x7fffffff03ff7812 */ /* 0x000fda000780c800 */
[----:B------:R-:W-:Y:S05]  /*0470*/  @!P0 BRA `(.L_x_8) ;  /* 0x00000004003c8947 */ /* 0x000fea0003800000 */
[C---:B------:R-:W-:Y:S02]  /*0480*/  FSETP.NEU.FTZ.AND P2, PT, |R0|.reuse, +INF , PT ;  /* 0x7f8000000000780b */ /* 0x040fe40003f5d200 */
[----:B------:R-:W-:Y:S02]  /*0490*/  FSETP.NEU.FTZ.AND P1, PT, |R3|, +INF , PT ;  /* 0x7f8000000300780b */ /* 0x000fe40003f3d200 */
[----:B------:R-:W-:-:S11]  /*04a0*/  FSETP.NEU.FTZ.AND P0, PT, |R0|, +INF , PT ;  /* 0x7f8000000000780b */ /* 0x000fd60003f1d200 */
[----:B------:R-:W-:Y:S05]  /*04b0*/  @!P1 BRA !P2, `(.L_x_8) ;  /* 0x00000004002c9947 */ /* 0x000fea0005000000 */
[----:B------:R-:W-:-:S04]  /*04c0*/  LOP3.LUT P2, RZ, R0, 0x7fffffff, RZ, 0xc0, !PT ;  /* 0x7fffffff00ff7812 */ /* 0x000fc8000784c0ff */
[----:B------:R-:W-:-:S13]  /*04d0*/  PLOP3.LUT P1, PT, P1, P2, PT, 0x2f, 0xf2 ;  /* 0x0000000000f2781c */ /* 0x000fda0000f24577 */
[----:B------:R-:W-:Y:S05]  /*04e0*/  @P1 BRA `(.L_x_9) ;  /* 0x0000000400181947 */ /* 0x000fea0003800000 */
[----:B------:R-:W-:-:S04]  /*04f0*/  LOP3.LUT P1, RZ, R3, 0x7fffffff, RZ, 0xc0, !PT ;  /* 0x7fffffff03ff7812 */ /* 0x000fc8000782c0ff */
[----:B------:R-:W-:-:S13]  /*0500*/  PLOP3.LUT P0, PT, P0, P1, PT, 0x2f, 0xf2 ;  /* 0x0000000000f2781c */ /* 0x000fda0000702577 */
[----:B------:R-:W-:Y:S05]  /*0510*/  @P0 BRA `(.L_x_10) ;  /* 0x0000000400000947 */ /* 0x000fea0003800000 */
[----:B------:R-:W-:Y:S02]  /*0520*/  ISETP.GE.AND P0, PT, R6, RZ, PT ;  /* 0x000000ff0600720c */ /* 0x000fe40003f06270 */
[----:B------:R-:W-:-:S11]  /*0530*/  ISETP.GE.AND P1, PT, R7, RZ, PT ;  /* 0x000000ff0700720c */ /* 0x000fd60003f26270 */
[----:B------:R-:W-:Y:S02]  /*0540*/  @P0 IMAD.MOV.U32 R5, RZ, RZ, RZ ;  /* 0x000000ffff050224 */ /* 0x000fe400078e00ff */
[----:B------:R-:W-:Y:S01]  /*0550*/  @!P0 FFMA R0, R0, 1.84467440737095516160e+19, RZ ;  /* 0x5f80000000008823 */ /* 0x000fe200000000ff */
[----:B------:R-:W-:Y:S02]  /*0560*/  @!P0 IMAD.MOV.U32 R5, RZ, RZ, -0x40 ;  /* 0xffffffc0ff058424 */ /* 0x000fe400078e00ff */
[----:B------:R-:W-:Y:S02]  /*0570*/  @!P1 FFMA R3, R3, 1.84467440737095516160e+19, RZ ;  /* 0x5f80000003039823 */ /* 0x000fe400000000ff */
[----:B------:R-:W-:-:S07]  /*0580*/  @!P1 VIADD R5, R5, 0x40 ;  /* 0x0000004005059836 */ /* 0x000fce0000000000 */
.L_x_6:
[----:B------:R-:W-:Y:S01]  /*0590*/  LEA R6, R10, 0xc0800000, 0x17 ;  /* 0xc08000000a067811 */ /* 0x000fe200078eb8ff */
[----:B------:R-:W-:Y:S04]  /*05a0*/  BSSY.RECONVERGENT B2, `(.L_x_11) ;  /* 0x0000036000027945 */ /* 0x000fe80003800200 */
[----:B------:R-:W-:Y:S02]  /*05b0*/  IMAD.IADD R6, R3, 0x1, -R6 ;  /* 0x0000000103067824 */ /* 0x000fe400078e0a06 */
[----:B------:R-:W-:Y:S02]  /*05c0*/  VIADD R3, R8, 0xffffff81 ;  /* 0xffffff8108037836 */ /* 0x000fe40000000000 */
[----:B------:R0:W1:Y:S01]  /*05d0*/  MUFU.RCP R7, R6 ;  /* 0x0000000600077308 */ /* 0x0000620000001000 */
[----:B------:R-:W-:Y:S01]  /*05e0*/  FADD.FTZ R9, -R6, -RZ ;  /* 0x800000ff06097221 */ /* 0x000fe20000010100 */
[C---:B------:R-:W-:Y:S01]  /*05f0*/  IMAD R0, R3.reuse, -0x800000, R0 ;  /* 0xff80000003007824 */ /* 0x040fe200078e0200 */
[----:B0-----:R-:W-:-:S05]  /*0600*/  IADD3 R6, PT, PT, R3, 0x7f, -R10 ;  /* 0x0000007f03067810 */ /* 0x001fca0007ffe80a */
[----:B------:R-:W-:Y:S02]  /*0610*/  IMAD.IADD R6, R6, 0x1, R5 ;  /* 0x0000000106067824 */ /* 0x000fe400078e0205 */
[----:B-1----:R-:W-:-:S04]  /*0620*/  FFMA R8, R7, R9, 1 ;  /* 0x3f80000007087423 */ /* 0x002fc80000000009 */
[----:B------:R-:W-:-:S04]  /*0630*/  FFMA R12, R7, R8, R7 ;  /* 0x00000008070c7223 */ /* 0x000fc80000000007 */
[----:B------:R-:W-:-:S04]  /*0640*/  FFMA R7, R0, R12, RZ ;  /* 0x0000000c00077223 */ /* 0x000fc800000000ff */
[----:B------:R-:W-:-:S04]  /*0650*/  FFMA R8, R9, R7, R0 ;  /* 0x0000000709087223 */ /* 0x000fc80000000000 */
[----:B------:R-:W-:-:S04]  /*0660*/  FFMA R7, R12, R8, R7 ;  /* 0x000000080c077223 */ /* 0x000fc80000000007 */
[----:B------:R-:W-:-:S04]  /*0670*/  FFMA R8, R9, R7, R0 ;  /* 0x0000000709087223 */ /* 0x000fc80000000000 */
[----:B------:R-:W-:-:S05]  /*0680*/  FFMA R0, R12, R8, R7 ;  /* 0x000000080c007223 */ /* 0x000fca0000000007 */
[----:B------:R-:W-:-:S04]  /*0690*/  SHF.R.U32.HI R3, RZ, 0x17, R0 ;  /* 0x00000017ff037819 */ /* 0x000fc80000011600 */
[----:B------:R-:W-:-:S05]  /*06a0*/  LOP3.LUT R3, R3, 0xff, RZ, 0xc0, !PT ;  /* 0x000000ff03037812 */ /* 0x000fca00078ec0ff */
[----:B------:R-:W-:-:S04]  /*06b0*/  IMAD.IADD R9, R3, 0x1, R6 ;  /* 0x0000000103097824 */ /* 0x000fc800078e0206 */
[----:B------:R-:W-:-:S05]  /*06c0*/  VIADD R3, R9, 0xffffffff ;  /* 0xffffffff09037836 */ /* 0x000fca0000000000 */
[----:B------:R-:W-:-:S13]  /*06d0*/  ISETP.GE.U32.AND P0, PT, R3, 0xfe, PT ;  /* 0x000000fe0300780c */ /* 0x000fda0003f06070 */
[----:B------:R-:W-:Y:S05]  /*06e0*/  @!P0 BRA `(.L_x_12) ;  /* 0x0000000000808947 */ /* 0x000fea0003800000 */
[----:B------:R-:W-:-:S13]  /*06f0*/  ISETP.GT.AND P0, PT, R9, 0xfe, PT ;  /* 0x000000fe0900780c */ /* 0x000fda0003f04270 */
[----:B------:R-:W-:Y:S05]  /*0700*/  @P0 BRA `(.L_x_13) ;  /* 0x00000000006c0947 */ /* 0x000fea0003800000 */
[----:B------:R-:W-:-:S13]  /*0710*/  ISETP.GE.AND P0, PT, R9, 0x1, PT ;  /* 0x000000010900780c */ /* 0x000fda0003f06270 */
[----:B------:R-:W-:Y:S05]  /*0720*/  @P0 BRA `(.L_x_14) ;  /* 0x0000000000740947 */ /* 0x000fea0003800000 */
[----:B------:R-:W-:Y:S02]  /*0730*/  ISETP.GE.AND P0, PT, R9, -0x18, PT ;  /* 0xffffffe80900780c */ /* 0x000fe40003f06270 */
[----:B------:R-:W-:-:S11]  /*0740*/  LOP3.LUT R0, R0, 0x80000000, RZ, 0xc0, !PT ;  /* 0x8000000000007812 */ /* 0x000fd600078ec0ff */
[----:B------:R-:W-:Y:S05]  /*0750*/  @!P0 BRA `(.L_x_14) ;  /* 0x0000000000688947 */ /* 0x000fea0003800000 */
[CCC-:B------:R-:W-:Y:S01]  /*0760*/  FFMA.RZ R3, R12.reuse, R8.reuse, R7.reuse ;  /* 0x000000080c037223 */ /* 0x1c0fe2000000c007 */
[CCC-:B------:R-:W-:Y:S01]  /*0770*/  FFMA.RM R6, R12.reuse, R8.reuse, R7.reuse ;  /* 0x000000080c067223 */ /* 0x1c0fe20000004007 */
[C---:B------:R-:W-:Y:S02]  /*0780*/  ISETP.NE.AND P2, PT, R9.reuse, RZ, PT ;  /* 0x000000ff0900720c */ /* 0x040fe40003f45270 */
[----:B------:R-:W-:Y:S02]  /*0790*/  ISETP.NE.AND P1, PT, R9, RZ, PT ;  /* 0x000000ff0900720c */ /* 0x000fe40003f25270 */
[----:B------:R-:W-:Y:S01]  /*07a0*/  LOP3.LUT R5, R3, 0x7fffff, RZ, 0xc0, !PT ;  /* 0x007fffff03057812 */ /* 0x000fe200078ec0ff */
[----:B------:R-:W-:Y:S01]  /*07b0*/  FFMA.RP R3, R12, R8, R7 ;  /* 0x000000080c037223 */ /* 0x000fe20000008007 */
[----:B------:R-:W-:Y:S02]  /*07c0*/  VIADD R8, R9, 0x20 ;  /* 0x0000002009087836 */ /* 0x000fe40000000000 */
[----:B------:R-:W-:Y:S01]  /*07d0*/  LOP3.LUT R5, R5, 0x800000, RZ, 0xfc, !PT ;  /* 0x0080000005057812 */ /* 0x000fe200078efcff */
[----:B------:R-:W-:Y:S01]  /*07e0*/  IMAD.MOV R7, RZ, RZ, -R9 ;  /* 0x000000ffff077224 */ /* 0x000fe200078e0a09 */
[----:B------:R-:W-:-:S02]  /*07f0*/  FSETP.NEU.FTZ.AND P0, PT, R3, R6, PT ;  /* 0x000000060300720b */ /* 0x000fc40003f1d000 */
[----:B------:R-:W-:Y:S02]  /*0800*/  SHF.L.U32 R8, R5, R8, RZ ;  /* 0x0000000805087219 */ /* 0x000fe400000006ff */
[----:B------:R-:W-:Y:S02]  /*0810*/  SEL R6, R7, RZ, P2 ;  /* 0x000000ff07067207 */ /* 0x000fe40001000000 */
[----:B------:R-:W-:Y:S02]  /*0820*/  ISETP.NE.AND P1, PT, R8, RZ, P1 ;  /* 0x000000ff0800720c */ /* 0x000fe40000f25270 */
[----:B------:R-:W-:Y:S02]  /*0830*/  SHF.R.U32.HI R6, RZ, R6, R5 ;  /* 0x00000006ff067219 */ /* 0x000fe40000011605 */
[----:B------:R-:W-:Y:S02]  /*0840*/  PLOP3.LUT P0, PT, P0, P1, PT, 0xf8, 0x8f ;  /* 0x00000000008f781c */ /* 0x000fe40000703f70 */
[----:B------:R-:W-:-:S02]  /*0850*/  SHF.R.U32.HI R8, RZ, 0x1, R6 ;  /* 0x00000001ff087819 */ /* 0x000fc40000011606 */
[----:B------:R-:W-:-:S04]  /*0860*/  SEL R3, RZ, 0x1, !P0 ;  /* 0x00000001ff037807 */ /* 0x000fc80004000000 */
[----:B------:R-:W-:-:S04]  /*0870*/  LOP3.LUT R3, R3, 0x1, R8, 0xf8, !PT ;  /* 0x0000000103037812 */ /* 0x000fc800078ef808 */
[----:B------:R-:W-:-:S05]  /*0880*/  LOP3.LUT R3, R3, R6, RZ, 0xc0, !PT ;  /* 0x0000000603037212 */ /* 0x000fca00078ec0ff */
[----:B------:R-:W-:-:S05]  /*0890*/  IMAD.IADD R3, R8, 0x1, R3 ;  /* 0x0000000108037824 */ /* 0x000fca00078e0203 */
[----:B------:R-:W-:Y:S01]  /*08a0*/  LOP3.LUT R0, R3, R0, RZ, 0xfc, !PT ;  /* 0x0000000003007212 */ /* 0x000fe200078efcff */
[----:B------:R-:W-:Y:S06]  /*08b0*/  BRA `(.L_x_14) ;  /* 0x0000000000107947 */ /* 0x000fec0003800000 */
.L_x_13:
[----:B------:R-:W-:-:S04]  /*08c0*/  LOP3.LUT R0, R0, 0x80000000, RZ, 0xc0, !PT ;  /* 0x8000000000007812 */ /* 0x000fc800078ec0ff */
[----:B------:R-:W-:Y:S01]  /*08d0*/  LOP3.LUT R0, R0, 0x7f800000, RZ, 0xfc, !PT ;  /* 0x7f80000000007812 */ /* 0x000fe200078efcff */
[----:B------:R-:W-:Y:S06]  /*08e0*/  BRA `(.L_x_14) ;  /* 0x0000000000047947 */ /* 0x000fec0003800000 */
.L_x_12:
[----:B------:R-:W-:-:S07]  /*08f0*/  IMAD R0, R6, 0x800000, R0 ;  /* 0x0080000006007824 */ /* 0x000fce00078e0200 */
.L_x_14:
[----:B------:R-:W-:Y:S05]  /*0900*/  BSYNC.RECONVERGENT B2 ;  /* 0x0000000000027941 */ /* 0x000fea0003800200 */
.L_x_11:
[----:B------:R-:W-:Y:S05]  /*0910*/  BRA `(.L_x_15) ;  /* 0x0000000000207947 */ /* 0x000fea0003800000 */
.L_x_10:
[----:B------:R-:W-:-:S04]  /*0920*/  LOP3.LUT R0, R3, 0x80000000, R0, 0x48, !PT ;  /* 0x8000000003007812 */ /* 0x000fc800078e4800 */
[----:B------:R-:W-:Y:S01]  /*0930*/  LOP3.LUT R0, R0, 0x7f800000, RZ, 0xfc, !PT ;  /* 0x7f80000000007812 */ /* 0x000fe200078efcff */
[----:B------:R-:W-:Y:S06]  /*0940*/  BRA `(.L_x_15) ;  /* 0x0000000000147947 */ /* 0x000fec0003800000 */
.L_x_9:
[----:B------:R-:W-:Y:S01]  /*0950*/  LOP3.LUT R0, R3, 0x80000000, R0, 0x48, !PT ;  /* 0x8000000003007812 */ /* 0x000fe200078e4800 */
[----:B------:R-:W-:Y:S06]  /*0960*/  BRA `(.L_x_15) ;  /* 0x00000000000c7947 */ /* 0x000fec0003800000 */
.L_x_8:
[----:B------:R-:W0:Y:S01]  /*0970*/  MUFU.RSQ R0, -QNAN ;  /* 0xffc0000000007908 */ /* 0x000e220000001400 */
[----:B------:R-:W-:Y:S05]  /*0980*/  BRA `(.L_x_15) ;  /* 0x0000000000047947 */ /* 0x000fea0003800000 */
.L_x_7:
[----:B------:R-:W-:-:S07]  /*0990*/  FADD.FTZ R0, R0, R3 ;  /* 0x0000000300007221 */ /* 0x000fce0000010000 */
.L_x_15:
[----:B------:R-:W-:Y:S05]  /*09a0*/  BSYNC.RECONVERGENT B1 ;  /* 0x0000000000017941 */ /* 0x000fea0003800200 */
.L_x_5:
[----:B------:R-:W-:Y:S02]  /*09b0*/  IMAD.MOV.U32 R5, RZ, RZ, 0x0 ;  /* 0x00000000ff057424 */ /* 0x000fe400078e00ff */
[----:B0-----:R-:W-:Y:S02]  /*09c0*/  IMAD.MOV.U32 R9, RZ, RZ, R0 ;  /* 0x000000ffff097224 */ /* 0x001fe400078e0000 */
[----:B------:R-:W-:Y:S05]  /*09d0*/  RET.REL.NODEC R4 `(Run) ;  /* 0xfffffff404887950 */ /* 0x000fea0003c3ffff */
.L_x_16:
[----:B------:R-:W-:-:S00]  /*09e0*/  BRA `(.L_x_16) ;  /* 0xfffffffc00fc7947 */ /* 0x000fc0000383ffff */
[----:B------:R-:W-:-:S00]  /*09f0*/  NOP ;  /* 0x0000000000007918 */ /* 0x000fc00000000000 */
        /* <DEDUP_REMOVED lines=8> */
.L_x_17:


//--------------------- .nv.shared.reserved.0     --------------------------
	.section	.nv.shared.reserved.0,"aw",@nobits
	.weak		__nv_reservedSMEM_offset_0_alias
	.size		__nv_reservedSMEM_offset_0_alias, 0, 64
	.other		__nv_reservedSMEM_offset_0_alias,@"STO_CUDA_RESERVED_SHARED STV_DEFAULT"
__nv_reservedSMEM_offset_0_alias:
	.zero		0
	.zero		64


//--------------------- .nv.constant0.Run         --------------------------
	.section	.nv.constant0.Run,"a",@progbits
	.sectionflags	@""
	.align	4
.nv.constant0.Run:
	.zero		932


//--------------------- SYMBOLS --------------------------

	.type		.nv.reservedSmem.offset0,@object
	.size		.nv.reservedSmem.offset0,0x4
